//
// Generated by NVIDIA NVVM Compiler
//
// Compiler Build ID: CL-36424714
// Cuda compilation tools, release 13.0, V13.0.88
// Based on NVVM 20.0.0
//

.version 9.0
.target sm_100
.address_size 64

	// .globl	_Z10min_kernelPiPS_i
.extern .func  (.param .b32 func_retval0) vprintf
(
	.param .b64 vprintf_param_0,
	.param .b64 vprintf_param_1
)
;
// _ZZ10min_kernelPiPS_iE7mintile has been demoted
.global .align 1 .b8 $str[10] = {109, 105, 110, 116, 105, 108, 101, 58, 10};
.global .align 1 .b8 $str$1[4] = {37, 100, 32};
.global .align 1 .b8 $str$2[2] = {10};

.visible .entry _Z10min_kernelPiPS_i(
	.param .u64 .ptr .align 1 _Z10min_kernelPiPS_i_param_0,
	.param .u64 .ptr .align 1 _Z10min_kernelPiPS_i_param_1,
	.param .u32 _Z10min_kernelPiPS_i_param_2
)
{
	.local .align 8 .b8 	__local_depot0[8];
	.reg .b64 	%SP;
	.reg .b64 	%SPL;
	.reg .pred 	%p<24>;
	.reg .b32 	%r<143>;
	.reg .b64 	%rd<30>;
	// demoted variable
	.shared .align 4 .b8 _ZZ10min_kernelPiPS_iE7mintile[16];
	mov.u64 	%SPL, __local_depot0;
	cvta.local.u64 	%SP, %SPL;
	ld.param.u64 	%rd2, [_Z10min_kernelPiPS_i_param_0];
	ld.param.u64 	%rd3, [_Z10min_kernelPiPS_i_param_1];
	ld.param.u32 	%r40, [_Z10min_kernelPiPS_i_param_2];
	add.u64 	%rd4, %SP, 0;
	add.u64 	%rd1, %SPL, 0;
	setp.lt.s32 	%p1, %r40, 1;
	@%p1 bra 	$L__BB0_13;
	and.b32  	%r1, %r40, 15;
	setp.lt.u32 	%p2, %r40, 16;
	mov.b32 	%r132, 0;
	@%p2 bra 	$L__BB0_4;
	and.b32  	%r132, %r40, 2147483632;
	mov.b32 	%r130, 0;
	mov.u32 	%r44, _ZZ10min_kernelPiPS_iE7mintile;
$L__BB0_3:
	.pragma "nounroll";
	shl.b32 	%r43, %r130, 2;
	add.s32 	%r45, %r44, %r43;
	mov.b32 	%r46, 99;
	st.shared.u32 	[%r45], %r46;
	st.shared.u32 	[%r45+4], %r46;
	st.shared.u32 	[%r45+8], %r46;
	st.shared.u32 	[%r45+12], %r46;
	st.shared.u32 	[%r45+16], %r46;
	st.shared.u32 	[%r45+20], %r46;
	st.shared.u32 	[%r45+24], %r46;
	st.shared.u32 	[%r45+28], %r46;
	st.shared.u32 	[%r45+32], %r46;
	st.shared.u32 	[%r45+36], %r46;
	st.shared.u32 	[%r45+40], %r46;
	st.shared.u32 	[%r45+44], %r46;
	st.shared.u32 	[%r45+48], %r46;
	st.shared.u32 	[%r45+52], %r46;
	st.shared.u32 	[%r45+56], %r46;
	st.shared.u32 	[%r45+60], %r46;
	add.s32 	%r130, %r130, 16;
	setp.ne.s32 	%p3, %r130, %r132;
	@%p3 bra 	$L__BB0_3;
$L__BB0_4:
	setp.eq.s32 	%p4, %r1, 0;
	@%p4 bra 	$L__BB0_13;
	and.b32  	%r6, %r40, 7;
	setp.lt.u32 	%p5, %r1, 8;
	@%p5 bra 	$L__BB0_7;
	shl.b32 	%r47, %r132, 2;
	mov.u32 	%r48, _ZZ10min_kernelPiPS_iE7mintile;
	add.s32 	%r49, %r48, %r47;
	mov.b32 	%r50, 99;
	st.shared.u32 	[%r49], %r50;
	st.shared.u32 	[%r49+4], %r50;
	st.shared.u32 	[%r49+8], %r50;
	st.shared.u32 	[%r49+12], %r50;
	st.shared.u32 	[%r49+16], %r50;
	st.shared.u32 	[%r49+20], %r50;
	st.shared.u32 	[%r49+24], %r50;
	st.shared.u32 	[%r49+28], %r50;
	add.s32 	%r132, %r132, 8;
$L__BB0_7:
	setp.eq.s32 	%p6, %r6, 0;
	@%p6 bra 	$L__BB0_13;
	and.b32  	%r9, %r40, 3;
	setp.lt.u32 	%p7, %r6, 4;
	@%p7 bra 	$L__BB0_10;
	shl.b32 	%r51, %r132, 2;
	mov.u32 	%r52, _ZZ10min_kernelPiPS_iE7mintile;
	add.s32 	%r53, %r52, %r51;
	mov.b32 	%r54, 99;
	st.shared.u32 	[%r53], %r54;
	st.shared.u32 	[%r53+4], %r54;
	st.shared.u32 	[%r53+8], %r54;
	st.shared.u32 	[%r53+12], %r54;
	add.s32 	%r132, %r132, 4;
$L__BB0_10:
	setp.eq.s32 	%p8, %r9, 0;
	@%p8 bra 	$L__BB0_13;
	mov.b32 	%r135, 0;
	mov.u32 	%r57, _ZZ10min_kernelPiPS_iE7mintile;
$L__BB0_12:
	.pragma "nounroll";
	shl.b32 	%r56, %r132, 2;
	add.s32 	%r58, %r57, %r56;
	mov.b32 	%r59, 99;
	st.shared.u32 	[%r58], %r59;
	add.s32 	%r132, %r132, 1;
	add.s32 	%r135, %r135, 1;
	setp.ne.s32 	%p9, %r135, %r9;
	@%p9 bra 	$L__BB0_12;
$L__BB0_13:
	mov.u32 	%r16, %tid.x;
	mov.u32 	%r17, %ctaid.x;
	cvta.to.global.u64 	%rd5, %rd3;
	mul.wide.u32 	%rd6, %r17, 8;
	add.s64 	%rd7, %rd5, %rd6;
	ld.global.u64 	%rd8, [%rd7];
	shl.b32 	%r60, %r16, 1;
	mul.wide.u32 	%rd9, %r60, 4;
	add.s64 	%rd10, %rd8, %rd9;
	ld.u32 	%r61, [%rd10];
	shl.b32 	%r62, %r16, 2;
	mov.u32 	%r63, _ZZ10min_kernelPiPS_iE7mintile;
	add.s32 	%r18, %r63, %r62;
	st.shared.u32 	[%r18], %r61;
	bar.sync 	0;
	mov.u32 	%r19, %ntid.x;
	setp.lt.u32 	%p10, %r19, 2;
	@%p10 bra 	$L__BB0_33;
	and.b32  	%r20, %r40, 7;
	add.s32 	%r21, %r20, -1;
	and.b32  	%r22, %r40, 3;
	and.b32  	%r23, %r40, 2147483640;
	and.b32  	%r24, %r40, 1;
	neg.s32 	%r25, %r23;
	mov.b32 	%r136, 1;
	mov.u64 	%rd11, $str;
	mov.u64 	%rd22, $str$1;
	mov.u64 	%rd25, $str$2;
$L__BB0_15:
	shl.b32 	%r27, %r136, 1;
	mul.lo.s32 	%r65, %r27, %r16;
	setp.ge.u32 	%p11, %r65, %r19;
	ld.shared.u32 	%r137, [%r18];
	@%p11 bra 	$L__BB0_18;
	shl.b32 	%r66, %r136, 2;
	add.s32 	%r67, %r18, %r66;
	ld.shared.u32 	%r29, [%r67];
	setp.ge.s32 	%p12, %r29, %r137;
	@%p12 bra 	$L__BB0_18;
	st.shared.u32 	[%r18], %r29;
	mov.u32 	%r137, %r29;
$L__BB0_18:
	setp.lt.s32 	%p13, %r137, 1;
	@%p13 bra 	$L__BB0_32;
	setp.lt.s32 	%p14, %r40, 1;
	cvta.global.u64 	%rd12, %rd11;
	{ // callseq 0, 0
	.param .b64 param0;
	st.param.b64 	[param0], %rd12;
	.param .b64 param1;
	st.param.b64 	[param1], 0;
	.param .b32 retval0;
	call.uni (retval0), 
	vprintf, 
	(
	param0, 
	param1
	);
	ld.param.b32 	%r68, [retval0];
	} // callseq 0
	@%p14 bra 	$L__BB0_31;
	setp.lt.u32 	%p15, %r40, 8;
	mov.b32 	%r141, 0;
	@%p15 bra 	$L__BB0_23;
	mov.u32 	%r72, _ZZ10min_kernelPiPS_iE7mintile;
	add.s32 	%r138, %r72, 16;
	mov.u32 	%r139, %r25;
$L__BB0_22:
	.pragma "nounroll";
	ld.shared.u32 	%r73, [%r138+-16];
	st.local.u32 	[%rd1], %r73;
	cvta.global.u64 	%rd14, %rd22;
	{ // callseq 1, 0
	.param .b64 param0;
	st.param.b64 	[param0], %rd14;
	.param .b64 param1;
	st.param.b64 	[param1], %rd4;
	.param .b32 retval0;
	call.uni (retval0), 
	vprintf, 
	(
	param0, 
	param1
	);
	ld.param.b32 	%r74, [retval0];
	} // callseq 1
	ld.shared.u32 	%r76, [%r138+-12];
	st.local.u32 	[%rd1], %r76;
	{ // callseq 2, 0
	.param .b64 param0;
	st.param.b64 	[param0], %rd14;
	.param .b64 param1;
	st.param.b64 	[param1], %rd4;
	.param .b32 retval0;
	call.uni (retval0), 
	vprintf, 
	(
	param0, 
	param1
	);
	ld.param.b32 	%r77, [retval0];
	} // callseq 2
	ld.shared.u32 	%r79, [%r138+-8];
	st.local.u32 	[%rd1], %r79;
	{ // callseq 3, 0
	.param .b64 param0;
	st.param.b64 	[param0], %rd14;
	.param .b64 param1;
	st.param.b64 	[param1], %rd4;
	.param .b32 retval0;
	call.uni (retval0), 
	vprintf, 
	(
	param0, 
	param1
	);
	ld.param.b32 	%r80, [retval0];
	} // callseq 3
	ld.shared.u32 	%r82, [%r138+-4];
	st.local.u32 	[%rd1], %r82;
	{ // callseq 4, 0
	.param .b64 param0;
	st.param.b64 	[param0], %rd14;
	.param .b64 param1;
	st.param.b64 	[param1], %rd4;
	.param .b32 retval0;
	call.uni (retval0), 
	vprintf, 
	(
	param0, 
	param1
	);
	ld.param.b32 	%r83, [retval0];
	} // callseq 4
	ld.shared.u32 	%r85, [%r138];
	st.local.u32 	[%rd1], %r85;
	{ // callseq 5, 0
	.param .b64 param0;
	st.param.b64 	[param0], %rd14;
	.param .b64 param1;
	st.param.b64 	[param1], %rd4;
	.param .b32 retval0;
	call.uni (retval0), 
	vprintf, 
	(
	param0, 
	param1
	);
	ld.param.b32 	%r86, [retval0];
	} // callseq 5
	ld.shared.u32 	%r88, [%r138+4];
	st.local.u32 	[%rd1], %r88;
	{ // callseq 6, 0
	.param .b64 param0;
	st.param.b64 	[param0], %rd14;
	.param .b64 param1;
	st.param.b64 	[param1], %rd4;
	.param .b32 retval0;
	call.uni (retval0), 
	vprintf, 
	(
	param0, 
	param1
	);
	ld.param.b32 	%r89, [retval0];
	} // callseq 6
	ld.shared.u32 	%r91, [%r138+8];
	st.local.u32 	[%rd1], %r91;
	{ // callseq 7, 0
	.param .b64 param0;
	st.param.b64 	[param0], %rd14;
	.param .b64 param1;
	st.param.b64 	[param1], %rd4;
	.param .b32 retval0;
	call.uni (retval0), 
	vprintf, 
	(
	param0, 
	param1
	);
	ld.param.b32 	%r92, [retval0];
	} // callseq 7
	ld.shared.u32 	%r94, [%r138+12];
	st.local.u32 	[%rd1], %r94;
	{ // callseq 8, 0
	.param .b64 param0;
	st.param.b64 	[param0], %rd14;
	.param .b64 param1;
	st.param.b64 	[param1], %rd4;
	.param .b32 retval0;
	call.uni (retval0), 
	vprintf, 
	(
	param0, 
	param1
	);
	ld.param.b32 	%r95, [retval0];
	} // callseq 8
	add.s32 	%r139, %r139, 8;
	add.s32 	%r138, %r138, 32;
	setp.ne.s32 	%p16, %r139, 0;
	mov.u32 	%r141, %r23;
	@%p16 bra 	$L__BB0_22;
$L__BB0_23:
	setp.eq.s32 	%p17, %r20, 0;
	@%p17 bra 	$L__BB0_31;
	setp.lt.u32 	%p18, %r21, 3;
	@%p18 bra 	$L__BB0_26;
	shl.b32 	%r97, %r141, 2;
	mov.u32 	%r98, _ZZ10min_kernelPiPS_iE7mintile;
	add.s32 	%r99, %r98, %r97;
	ld.shared.u32 	%r100, [%r99];
	st.local.u32 	[%rd1], %r100;
	cvta.global.u64 	%rd17, %rd22;
	{ // callseq 9, 0
	.param .b64 param0;
	st.param.b64 	[param0], %rd17;
	.param .b64 param1;
	st.param.b64 	[param1], %rd4;
	.param .b32 retval0;
	call.uni (retval0), 
	vprintf, 
	(
	param0, 
	param1
	);
	ld.param.b32 	%r101, [retval0];
	} // callseq 9
	ld.shared.u32 	%r103, [%r99+4];
	st.local.u32 	[%rd1], %r103;
	{ // callseq 10, 0
	.param .b64 param0;
	st.param.b64 	[param0], %rd17;
	.param .b64 param1;
	st.param.b64 	[param1], %rd4;
	.param .b32 retval0;
	call.uni (retval0), 
	vprintf, 
	(
	param0, 
	param1
	);
	ld.param.b32 	%r104, [retval0];
	} // callseq 10
	ld.shared.u32 	%r106, [%r99+8];
	st.local.u32 	[%rd1], %r106;
	{ // callseq 11, 0
	.param .b64 param0;
	st.param.b64 	[param0], %rd17;
	.param .b64 param1;
	st.param.b64 	[param1], %rd4;
	.param .b32 retval0;
	call.uni (retval0), 
	vprintf, 
	(
	param0, 
	param1
	);
	ld.param.b32 	%r107, [retval0];
	} // callseq 11
	ld.shared.u32 	%r109, [%r99+12];
	st.local.u32 	[%rd1], %r109;
	{ // callseq 12, 0
	.param .b64 param0;
	st.param.b64 	[param0], %rd17;
	.param .b64 param1;
	st.param.b64 	[param1], %rd4;
	.param .b32 retval0;
	call.uni (retval0), 
	vprintf, 
	(
	param0, 
	param1
	);
	ld.param.b32 	%r110, [retval0];
	} // callseq 12
	add.s32 	%r141, %r141, 4;
$L__BB0_26:
	setp.eq.s32 	%p19, %r22, 0;
	@%p19 bra 	$L__BB0_31;
	setp.eq.s32 	%p20, %r22, 1;
	@%p20 bra 	$L__BB0_29;
	shl.b32 	%r112, %r141, 2;
	mov.u32 	%r113, _ZZ10min_kernelPiPS_iE7mintile;
	add.s32 	%r114, %r113, %r112;
	ld.shared.u32 	%r115, [%r114];
	st.local.u32 	[%rd1], %r115;
	cvta.global.u64 	%rd20, %rd22;
	{ // callseq 13, 0
	.param .b64 param0;
	st.param.b64 	[param0], %rd20;
	.param .b64 param1;
	st.param.b64 	[param1], %rd4;
	.param .b32 retval0;
	call.uni (retval0), 
	vprintf, 
	(
	param0, 
	param1
	);
	ld.param.b32 	%r116, [retval0];
	} // callseq 13
	ld.shared.u32 	%r118, [%r114+4];
	st.local.u32 	[%rd1], %r118;
	{ // callseq 14, 0
	.param .b64 param0;
	st.param.b64 	[param0], %rd20;
	.param .b64 param1;
	st.param.b64 	[param1], %rd4;
	.param .b32 retval0;
	call.uni (retval0), 
	vprintf, 
	(
	param0, 
	param1
	);
	ld.param.b32 	%r119, [retval0];
	} // callseq 14
	add.s32 	%r141, %r141, 2;
$L__BB0_29:
	setp.eq.s32 	%p21, %r24, 0;
	@%p21 bra 	$L__BB0_31;
	shl.b32 	%r121, %r141, 2;
	mov.u32 	%r122, _ZZ10min_kernelPiPS_iE7mintile;
	add.s32 	%r123, %r122, %r121;
	ld.shared.u32 	%r124, [%r123];
	st.local.u32 	[%rd1], %r124;
	cvta.global.u64 	%rd23, %rd22;
	{ // callseq 15, 0
	.param .b64 param0;
	st.param.b64 	[param0], %rd23;
	.param .b64 param1;
	st.param.b64 	[param1], %rd4;
	.param .b32 retval0;
	call.uni (retval0), 
	vprintf, 
	(
	param0, 
	param1
	);
	ld.param.b32 	%r125, [retval0];
	} // callseq 15
$L__BB0_31:
	cvta.global.u64 	%rd26, %rd25;
	{ // callseq 16, 0
	.param .b64 param0;
	st.param.b64 	[param0], %rd26;
	.param .b64 param1;
	st.param.b64 	[param1], 0;
	.param .b32 retval0;
	call.uni (retval0), 
	vprintf, 
	(
	param0, 
	param1
	);
	ld.param.b32 	%r127, [retval0];
	} // callseq 16
$L__BB0_32:
	bar.sync 	0;
	setp.lt.u32 	%p22, %r27, %r19;
	mov.u32 	%r136, %r27;
	@%p22 bra 	$L__BB0_15;
$L__BB0_33:
	setp.ne.s32 	%p23, %r16, 0;
	@%p23 bra 	$L__BB0_35;
	ld.shared.u32 	%r129, [_ZZ10min_kernelPiPS_iE7mintile];
	cvta.to.global.u64 	%rd27, %rd2;
	mul.wide.u32 	%rd28, %r17, 4;
	add.s64 	%rd29, %rd27, %rd28;
	st.global.u32 	[%rd29], %r129;
$L__BB0_35:
	ret;

}


// ===== COMPILED SASS (sm_100) =====

	.target	sm_100

	.elftype	@"ET_EXEC"


//--------------------- .note.nv.tkinfo           --------------------------
	.section	.note.nv.tkinfo,"",@"SHT_NOTE"
	.sectionflags	@"SHF_NOTE_NV_TKINFO"
	.tkinfo
        /*0018*/ 	.word	0x00000002
        /*0030*/ 	.string	""
        /*0030*/ 	.string	"ptxas"
        /*0030*/ 	.string	"Cuda compilation tools, release 13.0, V13.0.88"
        /*0030*/ 	.string	"Build cuda_13.0.r13.0/compiler.36424714_0"
        /*0030*/ 	.string	"-arch sm_100 -m 64 "



//--------------------- .note.nv.cuinfo           --------------------------
	.section	.note.nv.cuinfo,"",@"SHT_NOTE"
	.sectionflags	@"SHF_NOTE_NV_CUINFO"
        /*0018*/ 	.short	0x0002
        /*001a*/ 	.short	0x0064
        /*001c*/ 	.short	0x0082
	.zero		2


//--------------------- .nv.info                  --------------------------
	.section	.nv.info,"",@"SHT_CUDA_INFO"
	.align	4


	//----- nvinfo : EIATTR_REGCOUNT
	.align		4
        /*0000*/ 	.byte	0x04, 0x2f
        /*0002*/ 	.short	(.L_4 - .L_3)
	.align		4
.L_3:
        /*0004*/ 	.word	index@(_Z10min_kernelPiPS_i)
        /*0008*/ 	.word	0x0000001c


	//----- nvinfo : EIATTR_FRAME_SIZE
	.align		4
.L_4:
        /*000c*/ 	.byte	0x04, 0x11
        /*000e*/ 	.short	(.L_6 - .L_5)
	.align		4
.L_5:
        /*0010*/ 	.word	index@(_Z10min_kernelPiPS_i)
        /*0014*/ 	.word	0x00000008


	//----- nvinfo : EIATTR_MIN_STACK_SIZE
	.align		4
.L_6:
        /*0018*/ 	.byte	0x04, 0x12
        /*001a*/ 	.short	(.L_8 - .L_7)
	.align		4
.L_7:
        /*001c*/ 	.word	index@(_Z10min_kernelPiPS_i)
        /*0020*/ 	.word	0x00000008
.L_8:


//--------------------- .nv.compat                --------------------------
	.section	.nv.compat,"",@"SHT_CUDA_COMPAT_INFO"
	.align	4
        /*0000*/ 	.byte	0x02, 0x09, 0x00, 0x00, 0x02, 0x02, 0x01, 0x00, 0x02, 0x05, 0x05, 0x00, 0x03, 0x07, 0x01, 0x01
        /*0010*/ 	.byte	0x02, 0x03, 0x00, 0x00, 0x02, 0x06, 0x01, 0x00, 0x04, 0x0b, 0x08, 0x00, 0x09, 0x00, 0x00, 0x00
        /*0020*/ 	.byte	0x00, 0x00, 0x00, 0x00


//--------------------- .nv.info._Z10min_kernelPiPS_i --------------------------
	.section	.nv.info._Z10min_kernelPiPS_i,"",@"SHT_CUDA_INFO"
	.sectionflags	@""
	.align	4


	//----- nvinfo : EIATTR_CUDA_API_VERSION
	.align		4
        /*0000*/ 	.byte	0x04, 0x37
        /*0002*/ 	.short	(.L_10 - .L_9)
.L_9:
        /*0004*/ 	.word	0x00000082


	//----- nvinfo : EIATTR_KPARAM_INFO
	.align		4
.L_10:
        /*0008*/ 	.byte	0x04, 0x17
        /*000a*/ 	.short	(.L_12 - .L_11)
.L_11:
        /*000c*/ 	.word	0x00000000
        /*0010*/ 	.short	0x0002
        /*0012*/ 	.short	0x0010
        /*0014*/ 	.byte	0x00, 0xf0, 0x11, 0x00


	//----- nvinfo : EIATTR_KPARAM_INFO
	.align		4
.L_12:
        /*0018*/ 	.byte	0x04, 0x17
        /*001a*/ 	.short	(.L_14 - .L_13)
.L_13:
        /*001c*/ 	.word	0x00000000
        /*0020*/ 	.short	0x0001
        /*0022*/ 	.short	0x0008
        /*0024*/ 	.byte	0x00, 0xf5, 0x21, 0x00


	//----- nvinfo : EIATTR_KPARAM_INFO
	.align		4
.L_14:
        /*0028*/ 	.byte	0x04, 0x17
        /*002a*/ 	.short	(.L_16 - .L_15)
.L_15:
        /*002c*/ 	.word	0x00000000
        /*0030*/ 	.short	0x0000
        /*0032*/ 	.short	0x0000
        /*0034*/ 	.byte	0x00, 0xf5, 0x21, 0x00


	//----- nvinfo : EIATTR_SPARSE_MMA_MASK
	.align		4
.L_16:
        /*0038*/ 	.byte	0x03, 0x50
        /*003a*/ 	.short	0x0000


	//----- nvinfo : EIATTR_MAXREG_COUNT
	.align		4
        /*003c*/ 	.byte	0x03, 0x1b
        /*003e*/ 	.short	0x00ff


	//----- nvinfo : EIATTR_NUM_BARRIERS
	.align		4
        /*0040*/ 	.byte	0x02, 0x4c
        /*0042*/ 	.byte	0x01
	.zero		1


	//----- nvinfo : EIATTR_EXTERNS
	.align		4
        /*0044*/ 	.byte	0x04, 0x0f
        /*0046*/ 	.short	(.L_18 - .L_17)


	//   ....[0]....
	.align		4
.L_17:
        /*0048*/ 	.word	index@(vprintf)


	//----- nvinfo : EIATTR_MERCURY_ISA_VERSION
	.align		4
.L_18:
        /*004c*/ 	.byte	0x03, 0x5f
        /*004e*/ 	.short	0x0101


	//----- nvinfo : EIATTR_VRC_CTA_INIT_COUNT
	.align		4
        /*0050*/ 	.byte	0x02, 0x4a
	.zero		1
	.zero		1


	//----- nvinfo : EIATTR_SYSCALL_OFFSETS
	.align		4
        /*0054*/ 	.byte	0x04, 0x46
        /*0056*/ 	.short	(.L_20 - .L_19)


	//   ....[0]....
.L_19:
        /*0058*/ 	.word	0x00000800


	//   ....[1]....
        /*005c*/ 	.word	0x000009c0


	//   ....[2]....
        /*0060*/ 	.word	0x00000a70


	//   ....[3]....
        /*0064*/ 	.word	0x00000b10


	//   ....[4]....
        /*0068*/ 	.word	0x00000bb0


	//   ....[5]....
        /*006c*/ 	.word	0x00000c50


	//   ....[6]....
        /*0070*/ 	.word	0x00000cf0


	//   ....[7]....
        /*0074*/ 	.word	0x00000d90


	//   ....[8]....
        /*0078*/ 	.word	0x00000e30


	//   ....[9]....
        /*007c*/ 	.word	0x00000fc0


	//   ....[10]....
        /*0080*/ 	.word	0x00001070


	//   ....[11]....
        /*0084*/ 	.word	0x00001110


	//   ....[12]....
        /*0088*/ 	.word	0x000011b0


	//   ....[13]....
        /*008c*/ 	.word	0x000012f0


	//   ....[14]....
        /*0090*/ 	.word	0x000013a0


	//   ....[15]....
        /*0094*/ 	.word	0x000014d0


	//   ....[16]....
        /*0098*/ 	.word	0x00001550


	//----- nvinfo : EIATTR_EXIT_INSTR_OFFSETS
	.align		4
.L_20:
        /*009c*/ 	.byte	0x04, 0x1c
        /*009e*/ 	.short	(.L_22 - .L_21)


	//   ....[0]....
.L_21:
        /*00a0*/ 	.word	0x000015d0


	//   ....[1]....
        /*00a4*/ 	.word	0x00001650


	//----- nvinfo : EIATTR_CRS_STACK_SIZE
	.align		4
.L_22:
        /*00a8*/ 	.byte	0x04, 0x1e
        /*00aa*/ 	.short	(.L_24 - .L_23)
.L_23:
        /*00ac*/ 	.word	0x00000000


	//----- nvinfo : EIATTR_CBANK_PARAM_SIZE
	.align		4
.L_24:
        /*00b0*/ 	.byte	0x03, 0x19
        /*00b2*/ 	.short	0x0014


	//----- nvinfo : EIATTR_PARAM_CBANK
	.align		4
        /*00b4*/ 	.byte	0x04, 0x0a
        /*00b6*/ 	.short	(.L_26 - .L_25)
	.align		4
.L_25:
        /*00b8*/ 	.word	index@(.nv.constant0._Z10min_kernelPiPS_i)
        /*00bc*/ 	.short	0x0380
        /*00be*/ 	.short	0x0014


	//----- nvinfo : EIATTR_SW_WAR
	.align		4
.L_26:
        /*00c0*/ 	.byte	0x04, 0x36
        /*00c2*/ 	.short	(.L_28 - .L_27)
.L_27:
        /*00c4*/ 	.word	0x00000008
.L_28:


//--------------------- .nv.callgraph             --------------------------
	.section	.nv.callgraph,"",@"SHT_CUDA_CALLGRAPH"
	.align	4
	.sectionentsize	8
	.align		4
        /*0000*/ 	.word	0x00000000
	.align		4
        /*0004*/ 	.word	0xffffffff
	.align		4
        /*0008*/ 	.word	index@(_Z10min_kernelPiPS_i)
	.align		4
        /*000c*/ 	.word	index@(vprintf)
	.align		4
        /*0010*/ 	.word	0x00000000
	.align		4
        /*0014*/ 	.word	0xfffffffe
	.align		4
        /*0018*/ 	.word	0x00000000
	.align		4
        /*001c*/ 	.word	0xfffffffd
	.align		4
        /*0020*/ 	.word	0x00000000
	.align		4
        /*0024*/ 	.word	0xfffffffc


//--------------------- .nv.constant4             --------------------------
	.section	.nv.constant4,"a",@progbits
	.align	8
	.align		8
.nv.constant4:
        /*0000*/ 	.dword	vprintf
	.align		8
        /*0008*/ 	.dword	$str
	.align		8
        /*0010*/ 	.dword	$str$1
	.align		8
        /*0018*/ 	.dword	$str$2


//--------------------- .text._Z10min_kernelPiPS_i --------------------------
	.section	.text._Z10min_kernelPiPS_i,"ax",@progbits
	.align	128
        .global         _Z10min_kernelPiPS_i
        .type           _Z10min_kernelPiPS_i,@function
        .size           _Z10min_kernelPiPS_i,(.L_x_33 - _Z10min_kernelPiPS_i)
        .other          _Z10min_kernelPiPS_i,@"STO_CUDA_ENTRY STV_DEFAULT"
_Z10min_kernelPiPS_i:
.text._Z10min_kernelPiPS_i:
[----:B------:R-:W0:Y:S01]  /*0000*/  LDC R1, c[0x0][0x37c] ;  /* 0x0000df00ff017b82 */ /* 0x000e220000000800 */
[----:B------:R-:W1:Y:S01]  /*0010*/  LDCU UR38, c[0x0][0x390] ;  /* 0x00007200ff2677ac */ /* 0x000e620008000800 */
[----:B0-----:R-:W-:Y:S01]  /*0020*/  VIADD R1, R1, 0xfffffff8 ;  /* 0xfffffff801017836 */ /* 0x001fe20000000000 */
[----:B------:R-:W0:Y:S01]  /*0030*/  LDCU UR4, c[0x0][0x2f8] ;  /* 0x00005f00ff0477ac */ /* 0x000e220008000800 */
[----:B------:R-:W2:Y:S01]  /*0040*/  LDCU UR5, c[0x0][0x2fc] ;  /* 0x00005f80ff0577ac */ /* 0x000ea20008000800 */
[----:B------:R-:W3:Y:S01]  /*0050*/  LDCU.64 UR36, c[0x0][0x358] ;  /* 0x00006b00ff2477ac */ /* 0x000ee20008000a00 */
[----:B-1----:R-:W-:Y:S01]  /*0060*/  UISETP.GE.AND UP0, UPT, UR38, 0x1, UPT ;  /* 0x000000012600788c */ /* 0x002fe2000bf06270 */
[----:B0-----:R-:W-:-:S05]  /*0070*/  IADD3 R22, P0, PT, R1, UR4, RZ ;  /* 0x0000000401167c10 */ /* 0x001fca000ff1e0ff */
[----:B--2---:R-:W-:-:S03]  /*0080*/  IMAD.X R19, RZ, RZ, UR5, P0 ;  /* 0x00000005ff137e24 */ /* 0x004fc600080e06ff */
[----:B---3--:R-:W-:Y:S05]  /*0090*/  BRA.U !UP0, `(.L_x_0) ;  /* 0x0000000508107547 */ /* 0x008fea000b800000 */
[----:B------:R-:W-:Y:S02]  /*00a0*/  UISETP.GE.U32.AND UP1, UPT, UR38, 0x10, UPT ;  /* 0x000000102600788c */ /* 0x000fe4000bf26070 */
[----:B------:R-:W-:Y:S01]  /*00b0*/  ULOP3.LUT UR7, UR38, 0xf, URZ, 0xc0, !UPT ;  /* 0x0000000f26077892 */ /* 0x000fe2000f8ec0ff */
[----:B------:R-:W-:-:S03]  /*00c0*/  UMOV UR4, URZ ;  /* 0x000000ff00047c82 */ /* 0x000fc60008000000 */
[----:B------:R-:W-:-:S03]  /*00d0*/  UISETP.NE.AND UP0, UPT, UR7, URZ, UPT ;  /* 0x000000ff0700728c */ /* 0x000fc6000bf05270 */
[----:B------:R-:W-:Y:S08]  /*00e0*/  BRA.U !UP1, `(.L_x_1) ;  /* 0x0000000109447547 */ /* 0x000ff0000b800000 */
[----:B------:R-:W0:Y:S01]  /*00f0*/  S2UR UR6, SR_CgaCtaId ;  /* 0x00000000000679c3 */ /* 0x000e220000008800 */
[----:B------:R-:W-:Y:S01]  /*0100*/  UMOV UR5, 0x400 ;  /* 0x0000040000057882 */ /* 0x000fe20000000000 */
[----:B------:R-:W-:Y:S01]  /*0110*/  IMAD.MOV.U32 R4, RZ, RZ, 0x63 ;  /* 0x00000063ff047424 */ /* 0x000fe200078e00ff */
[----:B------:R-:W-:Y:S02]  /*0120*/  ULOP3.LUT UR4, UR38, 0x7ffffff0, URZ, 0xc0, !UPT ;  /* 0x7ffffff026047892 */ /* 0x000fe4000f8ec0ff */
[----:B0-----:R-:W-:-:S03]  /*0130*/  ULEA UR6, UR6, UR5, 0x18 ;  /* 0x0000000506067291 */ /* 0x001fc6000f8ec0ff */
[----:B------:R-:W-:-:S09]  /*0140*/  UMOV UR5, URZ ;  /* 0x000000ff00057c82 */ /* 0x000fd20008000000 */
.L_x_2:
[----:B------:R-:W-:Y:S01]  /*0150*/  ULEA UR8, UR5, UR6, 0x2 ;  /* 0x0000000605087291 */ /* 0x000fe2000f8e10ff */
[----:B0-----:R-:W-:Y:S02]  /*0160*/  HFMA2 R5, -RZ, RZ, 0, 5.900859832763671875e-06 ;  /* 0x00000063ff057431 */ /* 0x001fe400000001ff */
[----:B------:R-:W-:Y:S01]  /*0170*/  IMAD.MOV.U32 R6, RZ, RZ, 0x63 ;  /* 0x00000063ff067424 */ /* 0x000fe200078e00ff */
[----:B------:R-:W-:Y:S01]  /*0180*/  UIADD3 UR5, UPT, UPT, UR5, 0x10, URZ ;  /* 0x0000001005057890 */ /* 0x000fe2000fffe0ff */
[----:B------:R-:W-:-:S03]  /*0190*/  IMAD.MOV.U32 R7, RZ, RZ, 0x63 ;  /* 0x00000063ff077424 */ /* 0x000fc600078e00ff */
[----:B------:R-:W-:Y:S02]  /*01a0*/  UISETP.NE.AND UP1, UPT, UR5, UR4, UPT ;  /* 0x000000040500728c */ /* 0x000fe4000bf25270 */
[----:B------:R0:W-:Y:S04]  /*01b0*/  STS.128 [UR8], R4 ;  /* 0x00000004ff007988 */ /* 0x0001e80008000c08 */
[----:B------:R0:W-:Y:S04]  /*01c0*/  STS.128 [UR8+0x10], R4 ;  /* 0x00001004ff007988 */ /* 0x0001e80008000c08 */
[----:B------:R0:W-:Y:S04]  /*01d0*/  STS.128 [UR8+0x20], R4 ;  /* 0x00002004ff007988 */ /* 0x0001e80008000c08 */
[----:B------:R0:W-:Y:S01]  /*01e0*/  STS.128 [UR8+0x30], R4 ;  /* 0x00003004ff007988 */ /* 0x0001e20008000c08 */
[----:B------:R-:W-:Y:S05]  /*01f0*/  BRA.U UP1, `(.L_x_2) ;  /* 0xfffffffd01d47547 */ /* 0x000fea000b83ffff */
.L_x_1:
[----:B------:R-:W-:Y:S05]  /*0200*/  BRA.U !UP0, `(.L_x_0) ;  /* 0x0000000108b47547 */ /* 0x000fea000b800000 */
[----:B------:R-:W-:Y:S02]  /*0210*/  UISETP.GE.U32.AND UP0, UPT, UR7, 0x8, UPT ;  /* 0x000000080700788c */ /* 0x000fe4000bf06070 */
[----:B------:R-:W-:-:S04]  /*0220*/  ULOP3.LUT UR8, UR38, 0x7, URZ, 0xc0, !UPT ;  /* 0x0000000726087892 */ /* 0x000fc8000f8ec0ff */
[----:B------:R-:W-:-:S03]  /*0230*/  UISETP.NE.AND UP1, UPT, UR8, URZ, UPT ;  /* 0x000000ff0800728c */ /* 0x000fc6000bf25270 */
[----:B------:R-:W-:Y:S08]  /*0240*/  BRA.U !UP0, `(.L_x_3) ;  /* 0x0000000108387547 */ /* 0x000ff0000b800000 */
[----:B------:R-:W1:Y:S01]  /*0250*/  S2UR UR6, SR_CgaCtaId ;  /* 0x00000000000679c3 */ /* 0x000e620000008800 */
[----:B------:R-:W-:Y:S01]  /*0260*/  UMOV UR5, 0x400 ;  /* 0x0000040000057882 */ /* 0x000fe20000000000 */
[----:B------:R-:W-:Y:S01]  /*0270*/  IMAD.MOV.U32 R0, RZ, RZ, 0x63 ;  /* 0x00000063ff007424 */ /* 0x000fe200078e00ff */
[----:B-1----:R-:W-:-:S04]  /*0280*/  ULEA UR5, UR6, UR5, 0x18 ;  /* 0x0000000506057291 */ /* 0x002fc8000f8ec0ff */
[----:B------:R-:W-:Y:S02]  /*0290*/  ULEA UR5, UR4, UR5, 0x2 ;  /* 0x0000000504057291 */ /* 0x000fe4000f8e10ff */
[----:B------:R-:W-:-:S07]  /*02a0*/  UIADD3 UR4, UPT, UPT, UR4, 0x8, URZ ;  /* 0x0000000804047890 */ /* 0x000fce000fffe0ff */
[----:B------:R1:W-:Y:S04]  /*02b0*/  STS [UR5], R0 ;  /* 0x00000000ff007988 */ /* 0x0003e80008000805 */
[----:B------:R1:W-:Y:S04]  /*02c0*/  STS [UR5+0x4], R0 ;  /* 0x00000400ff007988 */ /* 0x0003e80008000805 */
[----:B------:R1:W-:Y:S04]  /*02d0*/  STS [UR5+0x8], R0 ;  /* 0x00000800ff007988 */ /* 0x0003e80008000805 */
[----:B------:R1:W-:Y:S04]  /*02e0*/  STS [UR5+0xc], R0 ;  /* 0x00000c00ff007988 */ /* 0x0003e80008000805 */
[----:B------:R1:W-:Y:S04]  /*02f0*/  STS [UR5+0x10], R0 ;  /* 0x00001000ff007988 */ /* 0x0003e80008000805 */
[----:B------:R1:W-:Y:S04]  /*0300*/  STS [UR5+0x14], R0 ;  /* 0x00001400ff007988 */ /* 0x0003e80008000805 */
[----:B------:R1:W-:Y:S04]  /*0310*/  STS [UR5+0x18], R0 ;  /* 0x00001800ff007988 */ /* 0x0003e80008000805 */
[----:B------:R1:W-:Y:S02]  /*0320*/  STS [UR5+0x1c], R0 ;  /* 0x00001c00ff007988 */ /* 0x0003e40008000805 */
.L_x_3:
[----:B------:R-:W-:Y:S05]  /*0330*/  BRA.U !UP1, `(.L_x_0) ;  /* 0x0000000109687547 */ /* 0x000fea000b800000 */
[----:B------:R-:W-:Y:S02]  /*0340*/  UISETP.GE.U32.AND UP0, UPT, UR8, 0x4, UPT ;  /* 0x000000040800788c */ /* 0x000fe4000bf06070 */
[----:B------:R-:W-:-:S04]  /*0350*/  ULOP3.LUT UR7, UR38, 0x3, URZ, 0xc0, !UPT ;  /* 0x0000000326077892 */ /* 0x000fc8000f8ec0ff */
[----:B------:R-:W-:-:S03]  /*0360*/  UISETP.NE.AND UP1, UPT, UR7, URZ, UPT ;  /* 0x000000ff0700728c */ /* 0x000fc6000bf25270 */
[----:B------:R-:W-:Y:S08]  /*0370*/  BRA.U !UP0, `(.L_x_4) ;  /* 0x0000000108287547 */ /* 0x000ff0000b800000 */
[----:B------:R-:W2:Y:S01]  /*0380*/  S2UR UR6, SR_CgaCtaId ;  /* 0x00000000000679c3 */ /* 0x000ea20000008800 */
[----:B------:R-:W-:Y:S01]  /*0390*/  UMOV UR5, 0x400 ;  /* 0x0000040000057882 */ /* 0x000fe20000000000 */
[----:B-1----:R-:W-:Y:S01]  /*03a0*/  MOV R0, 0x63 ;  /* 0x0000006300007802 */ /* 0x002fe20000000f00 */
[----:B--2---:R-:W-:-:S04]  /*03b0*/  ULEA UR5, UR6, UR5, 0x18 ;  /* 0x0000000506057291 */ /* 0x004fc8000f8ec0ff */
[----:B------:R-:W-:Y:S02]  /*03c0*/  ULEA UR5, UR4, UR5, 0x2 ;  /* 0x0000000504057291 */ /* 0x000fe4000f8e10ff */
[----:B------:R-:W-:-:S07]  /*03d0*/  UIADD3 UR4, UPT, UPT, UR4, 0x4, URZ ;  /* 0x0000000404047890 */ /* 0x000fce000fffe0ff */
[----:B------:R2:W-:Y:S04]  /*03e0*/  STS [UR5], R0 ;  /* 0x00000000ff007988 */ /* 0x0005e80008000805 */
[----:B------:R2:W-:Y:S04]  /*03f0*/  STS [UR5+0x4], R0 ;  /* 0x00000400ff007988 */ /* 0x0005e80008000805 */
[----:B------:R2:W-:Y:S04]  /*0400*/  STS [UR5+0x8], R0 ;  /* 0x00000800ff007988 */ /* 0x0005e80008000805 */
[----:B------:R2:W-:Y:S02]  /*0410*/  STS [UR5+0xc], R0 ;  /* 0x00000c00ff007988 */ /* 0x0005e40008000805 */
.L_x_4:
[----:B------:R-:W-:Y:S05]  /*0420*/  BRA.U !UP1, `(.L_x_0) ;  /* 0x00000001092c7547 */ /* 0x000fea000b800000 */
[----:B------:R-:W3:Y:S01]  /*0430*/  S2UR UR6, SR_CgaCtaId ;  /* 0x00000000000679c3 */ /* 0x000ee20000008800 */
[----:B------:R-:W-:Y:S01]  /*0440*/  UMOV UR5, 0x400 ;  /* 0x0000040000057882 */ /* 0x000fe20000000000 */
[----:B-12---:R-:W-:Y:S01]  /*0450*/  IMAD.MOV.U32 R0, RZ, RZ, 0x63 ;  /* 0x00000063ff007424 */ /* 0x006fe200078e00ff */
[----:B---3--:R-:W-:-:S03]  /*0460*/  ULEA UR6, UR6, UR5, 0x18 ;  /* 0x0000000506067291 */ /* 0x008fc6000f8ec0ff */
[----:B------:R-:W-:-:S09]  /*0470*/  UMOV UR5, URZ ;  /* 0x000000ff00057c82 */ /* 0x000fd20008000000 */
.L_x_5:
[----:B------:R-:W-:Y:S02]  /*0480*/  ULEA UR8, UR4, UR6, 0x2 ;  /* 0x0000000604087291 */ /* 0x000fe4000f8e10ff */
[----:B------:R-:W-:Y:S02]  /*0490*/  UIADD3 UR5, UPT, UPT, UR5, 0x1, URZ ;  /* 0x0000000105057890 */ /* 0x000fe4000fffe0ff */
[----:B------:R-:W-:Y:S02]  /*04a0*/  UIADD3 UR4, UPT, UPT, UR4, 0x1, URZ ;  /* 0x0000000104047890 */ /* 0x000fe4000fffe0ff */
[----:B------:R-:W-:-:S03]  /*04b0*/  UISETP.NE.AND UP0, UPT, UR5, UR7, UPT ;  /* 0x000000070500728c */ /* 0x000fc6000bf05270 */
[----:B---3--:R3:W-:Y:S06]  /*04c0*/  STS [UR8], R0 ;  /* 0x00000000ff007988 */ /* 0x0087ec0008000808 */
[----:B------:R-:W-:Y:S05]  /*04d0*/  BRA.U UP0, `(.L_x_5) ;  /* 0xfffffffd00e87547 */ /* 0x000fea000b83ffff */
.L_x_0:
[----:B------:R-:W4:Y:S01]  /*04e0*/  S2R R24, SR_CTAID.X ;  /* 0x0000000000187919 */ /* 0x000f220000002500 */
[----:B------:R-:W4:Y:S02]  /*04f0*/  LDC.64 R2, c[0x0][0x388] ;  /* 0x0000e200ff027b82 */ /* 0x000f240000000a00 */
[----:B----4-:R-:W-:-:S06]  /*0500*/  IMAD.WIDE.U32 R2, R24, 0x8, R2 ;  /* 0x0000000818027825 */ /* 0x010fcc00078e0002 */
[----:B------:R-:W4:Y:S01]  /*0510*/  LDG.E.64 R2, desc[UR36][R2.64] ;  /* 0x0000002402027981 */ /* 0x000f22000c1e1b00 */
[----:B0-----:R-:W0:Y:S02]  /*0520*/  S2R R7, SR_TID.X ;  /* 0x0000000000077919 */ /* 0x001e240000002100 */
[----:B0-----:R-:W-:-:S04]  /*0530*/  IMAD.SHL.U32 R5, R7, 0x2, RZ ;  /* 0x0000000207057824 */ /* 0x001fc800078e00ff */
[----:B----4-:R-:W-:-:S06]  /*0540*/  IMAD.WIDE.U32 R4, R5, 0x4, R2 ;  /* 0x0000000405047825 */ /* 0x010fcc00078e0002 */
[----:B------:R-:W4:Y:S01]  /*0550*/  LD.E R4, desc[UR36][R4.64] ;  /* 0x0000002404047980 */ /* 0x000f22000c101900 */
[----:B------:R-:W0:Y:S01]  /*0560*/  S2UR UR5, SR_CgaCtaId ;  /* 0x00000000000579c3 */ /* 0x000e220000008800 */
[----:B------:R-:W-:Y:S01]  /*0570*/  UMOV UR4, 0x400 ;  /* 0x0000040000047882 */ /* 0x000fe20000000000 */
[----:B------:R-:W5:Y:S02]  /*0580*/  LDCU UR39, c[0x0][0x360] ;  /* 0x00006c00ff2777ac */ /* 0x000f640008000800 */
[----:B-----5:R-:W-:Y:S02]  /*0590*/  UISETP.GE.U32.AND UP0, UPT, UR39, 0x2, UPT ;  /* 0x000000022700788c */ /* 0x020fe4000bf06070 */
[----:B0-----:R-:W-:-:S06]  /*05a0*/  ULEA UR4, UR5, UR4, 0x18 ;  /* 0x0000000405047291 */ /* 0x001fcc000f8ec0ff */
[----:B------:R-:W-:-:S05]  /*05b0*/  LEA R7, R7, UR4, 0x2 ;  /* 0x0000000407077c11 */ /* 0x000fca000f8e10ff */
[----:B----4-:R0:W-:Y:S01]  /*05c0*/  STS [R7], R4 ;  /* 0x0000000407007388 */ /* 0x0101e20000000800 */
[----:B------:R-:W-:Y:S06]  /*05d0*/  BAR.SYNC.DEFER_BLOCKING 0x0 ;  /* 0x0000000000007b1d */ /* 0x000fec0000010000 */
[----:B------:R-:W-:Y:S05]  /*05e0*/  BRA.U !UP0, `(.L_x_6) ;  /* 0x0000000d08f07547 */ /* 0x000fea000b800000 */
[----:B-123--:R-:W-:Y:S01]  /*05f0*/  IMAD.MOV.U32 R0, RZ, RZ, 0x1 ;  /* 0x00000001ff007424 */ /* 0x00efe200078e00ff */
[----:B------:R-:W-:Y:S02]  /*0600*/  ULOP3.LUT UR40, UR38, 0x7, URZ, 0xc0, !UPT ;  /* 0x0000000726287892 */ /* 0x000fe4000f8ec0ff */
[----:B------:R-:W-:Y:S02]  /*0610*/  ULOP3.LUT UR41, UR38, 0x3, URZ, 0xc0, !UPT ;  /* 0x0000000326297892 */ /* 0x000fe4000f8ec0ff */
[----:B------:R-:W-:-:S12]  /*0620*/  ULOP3.LUT UR38, UR38, 0x7ffffff8, URZ, 0xc0, !UPT ;  /* 0x7ffffff826267892 */ /* 0x000fd8000f8ec0ff */
.L_x_31:
[----:B------:R-:W1:Y:S01]  /*0630*/  S2R R2, SR_TID.X ;  /* 0x0000000000027919 */ /* 0x000e620000002100 */
[----:B------:R-:W2:Y:S01]  /*0640*/  S2UR UR5, SR_CgaCtaId ;  /* 0x00000000000579c3 */ /* 0x000ea20000008800 */
[----:B------:R-:W-:Y:S01]  /*0650*/  UMOV UR4, 0x400 ;  /* 0x0000040000047882 */ /* 0x000fe20000000000 */
[----:B------:R-:W-:Y:S01]  /*0660*/  SHF.L.U32 R23, R0, 0x1, RZ ;  /* 0x0000000100177819 */ /* 0x000fe200000006ff */
[----:B------:R-:W-:Y:S01]  /*0670*/  BSSY.RECONVERGENT B0, `(.L_x_7) ;  /* 0x000000c000007945 */ /* 0x000fe20003800200 */
[----:B--2---:R-:W-:-:S06]  /*0680*/  ULEA UR4, UR5, UR4, 0x18 ;  /* 0x0000000405047291 */ /* 0x004fcc000f8ec0ff */
[----:B-1----:R-:W-:Y:S01]  /*0690*/  LEA R5, R2, UR4, 0x2 ;  /* 0x0000000402057c11 */ /* 0x002fe2000f8e10ff */
[----:B------:R-:W-:-:S04]  /*06a0*/  IMAD R2, R23, R2, RZ ;  /* 0x0000000217027224 */ /* 0x000fc800078e02ff */
[----:B------:R1:W2:Y:S01]  /*06b0*/  LDS R3, [R5] ;  /* 0x0000000005037984 */ /* 0x0002a20000000800 */
[----:B------:R-:W-:-:S13]  /*06c0*/  ISETP.GE.U32.AND P0, PT, R2, UR39, PT ;  /* 0x0000002702007c0c */ /* 0x000fda000bf06070 */
[----:B-1----:R-:W-:Y:S05]  /*06d0*/  @P0 BRA `(.L_x_8) ;  /* 0x0000000000140947 */ /* 0x002fea0003800000 */
[----:B------:R-:W-:-:S06]  /*06e0*/  IMAD R0, R0, 0x4, R5 ;  /* 0x0000000400007824 */ /* 0x000fcc00078e0205 */
[----:B------:R-:W2:Y:S02]  /*06f0*/  LDS R0, [R0] ;  /* 0x0000000000007984 */ /* 0x000ea40000000800 */
[----:B--2---:R-:W-:-:S13]  /*0700*/  ISETP.GE.AND P0, PT, R0, R3, PT ;  /* 0x000000030000720c */ /* 0x004fda0003f06270 */
[----:B------:R1:W-:Y:S01]  /*0710*/  @!P0 STS [R5], R0 ;  /* 0x0000000005008388 */ /* 0x0003e20000000800 */
[----:B------:R-:W-:-:S07]  /*0720*/  @!P0 IMAD.MOV.U32 R3, RZ, RZ, R0 ;  /* 0x000000ffff038224 */ /* 0x000fce00078e0000 */
.L_x_8:
[----:B------:R-:W-:Y:S05]  /*0730*/  BSYNC.RECONVERGENT B0 ;  /* 0x0000000000007941 */ /* 0x000fea0003800200 */
.L_x_7:
[----:B--2---:R-:W-:-:S13]  /*0740*/  ISETP.GE.AND P0, PT, R3, 0x1, PT ;  /* 0x000000010300780c */ /* 0x004fda0003f06270 */
[----:B------:R-:W-:Y:S05]  /*0750*/  @!P0 BRA `(.L_x_9) ;  /* 0x0000000c00808947 */ /* 0x000fea0003800000 */
[----:B------:R-:W2:Y:S01]  /*0760*/  LDC R16, c[0x0][0x390] ;  /* 0x0000e400ff107b82 */ /* 0x000ea20000000800 */
[----:B------:R-:W3:Y:S01]  /*0770*/  LDCU.64 UR4, c[0x4][0x8] ;  /* 0x01000100ff0477ac */ /* 0x000ee20008000a00 */
[----:B-1----:R-:W-:Y:S02]  /*0780*/  MOV R0, 0x0 ;  /* 0x0000000000007802 */ /* 0x002fe40000000f00 */
[----:B0-----:R-:W-:-:S04]  /*0790*/  CS2R R6, SRZ ;  /* 0x0000000000067805 */ /* 0x001fc8000001ff00 */
[----:B------:R0:W1:Y:S01]  /*07a0*/  LDC.64 R2, c[0x4][R0] ;  /* 0x0100000000027b82 */ /* 0x0000620000000a00 */
[----:B---3--:R-:W-:Y:S01]  /*07b0*/  IMAD.U32 R4, RZ, RZ, UR4 ;  /* 0x00000004ff047e24 */ /* 0x008fe2000f8e00ff */
[----:B------:R-:W-:Y:S02]  /*07c0*/  MOV R5, UR5 ;  /* 0x0000000500057c02 */ /* 0x000fe40008000f00 */
[----:B--2---:R-:W-:-:S04]  /*07d0*/  ISETP.GE.AND P0, PT, R16, 0x1, PT ;  /* 0x000000011000780c */ /* 0x004fc80003f06270 */
[----:B0-----:R-:W-:-:S09]  /*07e0*/  P2R R0, PR, RZ, 0x1 ;  /* 0x00000001ff007803 */ /* 0x001fd20000000000 */
[----:B------:R-:W-:-:S07]  /*07f0*/  LEPC R20, `(.L_x_10) ;  /* 0x000000001014794e */ /* 0x000fce0000000000 */
[----:B-1----:R-:W-:Y:S05]  /*0800*/  CALL.ABS.NOINC R2 ;  /* 0x0000000002007343 */ /* 0x002fea0003c00000 */
.L_x_10:
[----:B------:R-:W-:-:S13]  /*0810*/  ISETP.GE.AND P6, PT, R16, 0x1, PT ;  /* 0x000000011000780c */ /* 0x000fda0003fc6270 */
[----:B------:R-:W-:Y:S05]  /*0820*/  @!P6 BRA `(.L_x_11) ;  /* 0x0000000c002ce947 */ /* 0x000fea0003800000 */
[----:B------:R-:W0:Y:S01]  /*0830*/  LDCU UR4, c[0x0][0x390] ;  /* 0x00007200ff0477ac */ /* 0x000e220008000800 */
[----:B------:R-:W-:Y:S01]  /*0840*/  IMAD.MOV.U32 R16, RZ, RZ, RZ ;  /* 0x000000ffff107224 */ /* 0x000fe200078e00ff */
[----:B0-----:R-:W-:-:S09]  /*0850*/  UISETP.GE.U32.AND UP0, UPT, UR4, 0x8, UPT ;  /* 0x000000080400788c */ /* 0x001fd2000bf06070 */
[----:B------:R-:W-:Y:S05]  /*0860*/  BRA.U !UP0, `(.L_x_12) ;  /* 0x0000000508887547 */ /* 0x000fea000b800000 */
[----:B------:R-:W0:Y:S01]  /*0870*/  S2UR UR5, SR_CgaCtaId ;  /* 0x00000000000579c3 */ /* 0x000e220000008800 */
[----:B------:R-:W-:Y:S01]  /*0880*/  UMOV UR4, 0x400 ;  /* 0x0000040000047882 */ /* 0x000fe20000000000 */
[----:B------:R-:W-:Y:S01]  /*0890*/  BSSY.RECONVERGENT B6, `(.L_x_13) ;  /* 0x000005e000067945 */ /* 0x000fe20003800200 */
[----:B0-----:R-:W-:Y:S02]  /*08a0*/  ULEA UR4, UR5, UR4, 0x18 ;  /* 0x0000000405047291 */ /* 0x001fe4000f8ec0ff */
[----:B------:R-:W-:Y:S02]  /*08b0*/  UIADD3 UR5, UPT, UPT, -UR38, URZ, URZ ;  /* 0x000000ff26057290 */ /* 0x000fe4000fffe1ff */
[----:B------:R-:W-:-:S04]  /*08c0*/  UIADD3 UR4, UPT, UPT, UR4, 0x10, URZ ;  /* 0x0000001004047890 */ /* 0x000fc8000fffe0ff */
[----:B------:R-:W-:Y:S02]  /*08d0*/  IMAD.U32 R18, RZ, RZ, UR5 ;  /* 0x00000005ff127e24 */ /* 0x000fe4000f8e00ff */
[----:B------:R-:W-:-:S07]  /*08e0*/  IMAD.U32 R17, RZ, RZ, UR4 ;  /* 0x00000004ff117e24 */ /* 0x000fce000f8e00ff */
.L_x_22:
[----:B------:R-:W0:Y:S01]  /*08f0*/  LDS R0, [R17+-0x10] ;  /* 0xfffff00011007984 */ /* 0x000e220000000800 */
[----:B------:R-:W-:Y:S01]  /*0900*/  MOV R2, 0x0 ;  /* 0x0000000000027802 */ /* 0x000fe20000000f00 */
[----:B------:R-:W1:Y:S01]  /*0910*/  LDCU.64 UR4, c[0x4][0x10] ;  /* 0x01000200ff0477ac */ /* 0x000e620008000a00 */
[----:B------:R-:W-:Y:S01]  /*0920*/  IADD3 R18, PT, PT, R18, 0x8, RZ ;  /* 0x0000000812127810 */ /* 0x000fe20007ffe0ff */
[----:B------:R-:W-:Y:S01]  /*0930*/  IMAD.MOV.U32 R6, RZ, RZ, R22 ;  /* 0x000000ffff067224 */ /* 0x000fe200078e0016 */
[----:B------:R-:W-:Y:S02]  /*0940*/  MOV R7, R19 ;  /* 0x0000001300077202 */ /* 0x000fe40000000f00 */
[----:B------:R-:W2:Y:S01]  /*0950*/  LDC.64 R2, c[0x4][R2] ;  /* 0x0100000002027b82 */ /* 0x000ea20000000a00 */
[----:B------:R-:W-:-:S04]  /*0960*/  ISETP.NE.AND P0, PT, R18, RZ, PT ;  /* 0x000000ff1200720c */ /* 0x000fc80003f05270 */
[----:B------:R-:W-:Y:S01]  /*0970*/  P2R R25, PR, RZ, 0x1 ;  /* 0x00000001ff197803 */ /* 0x000fe20000000000 */
[----:B-1----:R-:W-:Y:S02]  /*0980*/  IMAD.U32 R4, RZ, RZ, UR4 ;  /* 0x00000004ff047e24 */ /* 0x002fe4000f8e00ff */
[----:B------:R-:W-:Y:S01]  /*0990*/  IMAD.U32 R5, RZ, RZ, UR5 ;  /* 0x00000005ff057e24 */ /* 0x000fe2000f8e00ff */
[----:B0-----:R0:W-:Y:S06]  /*09a0*/  STL [R1], R0 ;  /* 0x0000000001007387 */ /* 0x0011ec0000100800 */
[----:B------:R-:W-:-:S07]  /*09b0*/  LEPC R20, `(.L_x_14) ;  /* 0x000000001014794e */ /* 0x000fce0000000000 */
[----:B0-2---:R-:W-:Y:S05]  /*09c0*/  CALL.ABS.NOINC R2 ;  /* 0x0000000002007343 */ /* 0x005fea0003c00000 */
.L_x_14:
[----:B------:R-:W0:Y:S01]  /*09d0*/  LDS R0, [R17+-0xc] ;  /* 0xfffff40011007984 */ /* 0x000e220000000800 */
[----:B------:R-:W-:Y:S01]  /*09e0*/  MOV R16, 0x0 ;  /* 0x0000000000107802 */ /* 0x000fe20000000f00 */
[----:B------:R-:W1:Y:S01]  /*09f0*/  LDCU.64 UR4, c[0x4][0x10] ;  /* 0x01000200ff0477ac */ /* 0x000e620008000a00 */
[----:B------:R-:W-:Y:S01]  /*0a00*/  IMAD.MOV.U32 R6, RZ, RZ, R22 ;  /* 0x000000ffff067224 */ /* 0x000fe200078e0016 */
[----:B------:R-:W-:Y:S01]  /*0a10*/  MOV R7, R19 ;  /* 0x0000001300077202 */ /* 0x000fe20000000f00 */
[----:B------:R2:W3:Y:S01]  /*0a20*/  LDC.64 R2, c[0x4][R16] ;  /* 0x0100000010027b82 */ /* 0x0004e20000000a00 */
[----:B-1----:R-:W-:Y:S02]  /*0a30*/  IMAD.U32 R4, RZ, RZ, UR4 ;  /* 0x00000004ff047e24 */ /* 0x002fe4000f8e00ff */
[----:B------:R-:W-:Y:S01]  /*0a40*/  IMAD.U32 R5, RZ, RZ, UR5 ;  /* 0x00000005ff057e24 */ /* 0x000fe2000f8e00ff */
[----:B0-----:R2:W-:Y:S06]  /*0a50*/  STL [R1], R0 ;  /* 0x0000000001007387 */ /* 0x0015ec0000100800 */
[----:B------:R-:W-:-:S07]  /*0a60*/  LEPC R20, `(.L_x_15) ;  /* 0x000000001014794e */ /* 0x000fce0000000000 */
[----:B--23--:R-:W-:Y:S05]  /*0a70*/  CALL.ABS.NOINC R2 ;  /* 0x0000000002007343 */ /* 0x00cfea0003c00000 */
.L_x_15:
[----:B------:R-:W0:Y:S01]  /*0a80*/  LDS R0, [R17+-0x8] ;  /* 0xfffff80011007984 */ /* 0x000e220000000800 */
[----:B------:R1:W2:Y:S01]  /*0a90*/  LDC.64 R2, c[0x4][R16] ;  /* 0x0100000010027b82 */ /* 0x0002a20000000a00 */
[----:B------:R-:W3:Y:S01]  /*0aa0*/  LDCU.64 UR4, c[0x4][0x10] ;  /* 0x01000200ff0477ac */ /* 0x000ee20008000a00 */
[----:B------:R-:W-:Y:S01]  /*0ab0*/  IMAD.MOV.U32 R6, RZ, RZ, R22 ;  /* 0x000000ffff067224 */ /* 0x000fe200078e0016 */
[----:B------:R-:W-:Y:S01]  /*0ac0*/  MOV R7, R19 ;  /* 0x0000001300077202 */ /* 0x000fe20000000f00 */
[----:B---3--:R-:W-:Y:S02]  /*0ad0*/  IMAD.U32 R4, RZ, RZ, UR4 ;  /* 0x00000004ff047e24 */ /* 0x008fe4000f8e00ff */
[----:B------:R-:W-:Y:S01]  /*0ae0*/  IMAD.U32 R5, RZ, RZ, UR5 ;  /* 0x00000005ff057e24 */ /* 0x000fe2000f8e00ff */
[----:B0-----:R1:W-:Y:S06]  /*0af0*/  STL [R1], R0 ;  /* 0x0000000001007387 */ /* 0x0013ec0000100800 */
[----:B------:R-:W-:-:S07]  /*0b00*/  LEPC R20, `(.L_x_16) ;  /* 0x000000001014794e */ /* 0x000fce0000000000 */
[----:B-12---:R-:W-:Y:S05]  /*0b10*/  CALL.ABS.NOINC R2 ;  /* 0x0000000002007343 */ /* 0x006fea0003c00000 */
.L_x_16:
        /* <DEDUP_REMOVED lines=10> */
.L_x_17:
[----:B------:R-:W0:Y:S01]  /*0bc0*/  LDS R0, [R17] ;  /* 0x0000000011007984 */ /* 0x000e220000000800 */
        /* <DEDUP_REMOVED lines=9> */
.L_x_18:
[----:B------:R-:W0:Y:S01]  /*0c60*/  LDS R0, [R17+0x4] ;  /* 0x0000040011007984 */ /* 0x000e220000000800 */
        /* <DEDUP_REMOVED lines=9> */
.L_x_19:
        /* <DEDUP_REMOVED lines=10> */
.L_x_20:
        /* <DEDUP_REMOVED lines=10> */
.L_x_21:
[----:B------:R-:W-:Y:S01]  /*0e40*/  ISETP.NE.AND P6, PT, R25, RZ, PT ;  /* 0x000000ff1900720c */ /* 0x000fe20003fc5270 */
[----:B------:R-:W-:-:S12]  /*0e50*/  VIADD R17, R17, 0x20 ;  /* 0x0000002011117836 */ /* 0x000fd80000000000 */
[----:B------:R-:W-:Y:S05]  /*0e60*/  @P6 BRA `(.L_x_22) ;  /* 0xfffffff800a06947 */ /* 0x000fea000383ffff */
[----:B------:R-:W-:Y:S05]  /*0e70*/  BSYNC.RECONVERGENT B6 ;  /* 0x0000000000067941 */ /* 0x000fea0003800200 */
.L_x_13:
[----:B------:R-:W-:-:S07]  /*0e80*/  IMAD.U32 R16, RZ, RZ, UR38 ;  /* 0x00000026ff107e24 */ /* 0x000fce000f8e00ff */
.L_x_12:
[----:B------:R-:W-:-:S09]  /*0e90*/  UISETP.NE.AND UP0, UPT, UR40, URZ, UPT ;  /* 0x000000ff2800728c */ /* 0x000fd2000bf05270 */
[----:B------:R-:W-:Y:S05]  /*0ea0*/  BRA.U !UP0, `(.L_x_11) ;  /* 0x00000005088c7547 */ /* 0x000fea000b800000 */
[----:B------:R-:W-:-:S04]  /*0eb0*/  UIADD3 UR4, UPT, UPT, UR40, -0x1, URZ ;  /* 0xffffffff28047890 */ /* 0x000fc8000fffe0ff */
[----:B------:R-:W-:-:S09]  /*0ec0*/  UISETP.GE.U32.AND UP0, UPT, UR4, 0x3, UPT ;  /* 0x000000030400788c */ /* 0x000fd2000bf06070 */
[----:B------:R-:W-:Y:S05]  /*0ed0*/  BRA.U !UP0, `(.L_x_23) ;  /* 0x0000000108bc7547 */ /* 0x000fea000b800000 */
[----:B------:R-:W0:Y:S01]  /*0ee0*/  S2UR UR5, SR_CgaCtaId ;  /* 0x00000000000579c3 */ /* 0x000e220000008800 */
[----:B------:R-:W-:Y:S01]  /*0ef0*/  UMOV UR4, 0x400 ;  /* 0x0000040000047882 */ /* 0x000fe20000000000 */
[----:B------:R-:W-:Y:S01]  /*0f00*/  MOV R8, 0x0 ;  /* 0x0000000000087802 */ /* 0x000fe20000000f00 */
[----:B------:R-:W-:Y:S02]  /*0f10*/  IMAD.MOV.U32 R6, RZ, RZ, R22 ;  /* 0x000000ffff067224 */ /* 0x000fe400078e0016 */
[----:B------:R-:W-:-:S03]  /*0f20*/  IMAD.MOV.U32 R7, RZ, RZ, R19 ;  /* 0x000000ffff077224 */ /* 0x000fc600078e0013 */
[----:B------:R-:W1:Y:S01]  /*0f30*/  LDC.64 R8, c[0x4][R8] ;  /* 0x0100000008087b82 */ /* 0x000e620000000a00 */
[----:B0-----:R-:W-:-:S06]  /*0f40*/  ULEA UR4, UR5, UR4, 0x18 ;  /* 0x0000000405047291 */ /* 0x001fcc000f8ec0ff */
[----:B------:R-:W-:-:S05]  /*0f50*/  LEA R2, R16, UR4, 0x2 ;  /* 0x0000000410027c11 */ /* 0x000fca000f8e10ff */
[----:B------:R-:W0:Y:S01]  /*0f60*/  LDS R0, [R2] ;  /* 0x0000000002007984 */ /* 0x000e220000000800 */
[----:B------:R-:W2:Y:S02]  /*0f70*/  LDCU.64 UR4, c[0x4][0x10] ;  /* 0x01000200ff0477ac */ /* 0x000ea40008000a00 */
[----:B--2---:R-:W-:Y:S01]  /*0f80*/  IMAD.U32 R4, RZ, RZ, UR4 ;  /* 0x00000004ff047e24 */ /* 0x004fe2000f8e00ff */
[----:B------:R-:W-:Y:S01]  /*0f90*/  MOV R5, UR5 ;  /* 0x0000000500057c02 */ /* 0x000fe20008000f00 */
[----:B01----:R0:W-:Y:S06]  /*0fa0*/  STL [R1], R0 ;  /* 0x0000000001007387 */ /* 0x0031ec0000100800 */
[----:B------:R-:W-:-:S07]  /*0fb0*/  LEPC R20, `(.L_x_24) ;  /* 0x000000001014794e */ /* 0x000fce0000000000 */
[----:B0-----:R-:W-:Y:S05]  /*0fc0*/  CALL.ABS.NOINC R8 ;  /* 0x0000000008007343 */ /* 0x001fea0003c00000 */
.L_x_24:
[----:B------:R-:W0:Y:S01]  /*0fd0*/  LDS R0, [R2+0x4] ;  /* 0x0000040002007984 */ /* 0x000e220000000800 */
[----:B------:R-:W-:Y:S01]  /*0fe0*/  MOV R17, 0x0 ;  /* 0x0000000000117802 */ /* 0x000fe20000000f00 */
[----:B------:R-:W1:Y:S01]  /*0ff0*/  LDCU.64 UR4, c[0x4][0x10] ;  /* 0x01000200ff0477ac */ /* 0x000e620008000a00 */
[----:B------:R-:W-:Y:S01]  /*1000*/  IMAD.MOV.U32 R6, RZ, RZ, R22 ;  /* 0x000000ffff067224 */ /* 0x000fe200078e0016 */
[----:B------:R-:W-:Y:S01]  /*1010*/  MOV R7, R19 ;  /* 0x0000001300077202 */ /* 0x000fe20000000f00 */
[----:B------:R2:W3:Y:S01]  /*1020*/  LDC.64 R8, c[0x4][R17] ;  /* 0x0100000011087b82 */ /* 0x0004e20000000a00 */
[----:B-1----:R-:W-:Y:S01]  /*1030*/  MOV R4, UR4 ;  /* 0x0000000400047c02 */ /* 0x002fe20008000f00 */
[----:B------:R-:W-:Y:S01]  /*1040*/  IMAD.U32 R5, RZ, RZ, UR5 ;  /* 0x00000005ff057e24 */ /* 0x000fe2000f8e00ff */
[----:B0-----:R2:W-:Y:S06]  /*1050*/  STL [R1], R0 ;  /* 0x0000000001007387 */ /* 0x0015ec0000100800 */
[----:B------:R-:W-:-:S07]  /*1060*/  LEPC R20, `(.L_x_25) ;  /* 0x000000001014794e */ /* 0x000fce0000000000 */
[----:B--23--:R-:W-:Y:S05]  /*1070*/  CALL.ABS.NOINC R8 ;  /* 0x0000000008007343 */ /* 0x00cfea0003c00000 */
.L_x_25:
[----:B------:R-:W0:Y:S01]  /*1080*/  LDS R0, [R2+0x8] ;  /* 0x0000080002007984 */ /* 0x000e220000000800 */
[----:B------:R1:W2:Y:S01]  /*1090*/  LDC.64 R8, c[0x4][R17] ;  /* 0x0100000011087b82 */ /* 0x0002a20000000a00 */
[----:B------:R-:W3:Y:S01]  /*10a0*/  LDCU.64 UR4, c[0x4][0x10] ;  /* 0x01000200ff0477ac */ /* 0x000ee20008000a00 */
[----:B------:R-:W-:Y:S01]  /*10b0*/  MOV R6, R22 ;  /* 0x0000001600067202 */ /* 0x000fe20000000f00 */
[----:B------:R-:W-:Y:S02]  /*10c0*/  IMAD.MOV.U32 R7, RZ, RZ, R19 ;  /* 0x000000ffff077224 */ /* 0x000fe400078e0013 */
[----:B---3--:R-:W-:Y:S02]  /*10d0*/  IMAD.U32 R4, RZ, RZ, UR4 ;  /* 0x00000004ff047e24 */ /* 0x008fe4000f8e00ff */
[----:B------:R-:W-:Y:S01]  /*10e0*/  IMAD.U32 R5, RZ, RZ, UR5 ;  /* 0x00000005ff057e24 */ /* 0x000fe2000f8e00ff */
[----:B0-----:R1:W-:Y:S06]  /*10f0*/  STL [R1], R0 ;  /* 0x0000000001007387 */ /* 0x0013ec0000100800 */
[----:B------:R-:W-:-:S07]  /*1100*/  LEPC R20, `(.L_x_26) ;  /* 0x000000001014794e */ /* 0x000fce0000000000 */
[----:B-12---:R-:W-:Y:S05]  /*1110*/  CALL.ABS.NOINC R8 ;  /* 0x0000000008007343 */ /* 0x006fea0003c00000 */
.L_x_26:
[----:B------:R-:W0:Y:S01]  /*1120*/  LDS R2, [R2+0xc] ;  /* 0x00000c0002027984 */ /* 0x000e220000000800 */
[----:B------:R1:W2:Y:S01]  /*1130*/  LDC.64 R8, c[0x4][R17] ;  /* 0x0100000011087b82 */ /* 0x0002a20000000a00 */
[----:B------:R-:W3:Y:S01]  /*1140*/  LDCU.64 UR4, c[0x4][0x10] ;  /* 0x01000200ff0477ac */ /* 0x000ee20008000a00 */
[----:B------:R-:W-:Y:S02]  /*1150*/  IMAD.MOV.U32 R6, RZ, RZ, R22 ;  /* 0x000000ffff067224 */ /* 0x000fe400078e0016 */
[----:B------:R-:W-:Y:S02]  /*1160*/  IMAD.MOV.U32 R7, RZ, RZ, R19 ;  /* 0x000000ffff077224 */ /* 0x000fe400078e0013 */
[----:B---3--:R-:W-:Y:S01]  /*1170*/  IMAD.U32 R4, RZ, RZ, UR4 ;  /* 0x00000004ff047e24 */ /* 0x008fe2000f8e00ff */
[----:B------:R-:W-:Y:S01]  /*1180*/  MOV R5, UR5 ;  /* 0x0000000500057c02 */ /* 0x000fe20008000f00 */
[----:B0-----:R1:W-:Y:S06]  /*1190*/  STL [R1], R2 ;  /* 0x0000000201007387 */ /* 0x0013ec0000100800 */
[----:B------:R-:W-:-:S07]  /*11a0*/  LEPC R20, `(.L_x_27) ;  /* 0x000000001014794e */ /* 0x000fce0000000000 */
[----:B-12---:R-:W-:Y:S05]  /*11b0*/  CALL.ABS.NOINC R8 ;  /* 0x0000000008007343 */ /* 0x006fea0003c00000 */
.L_x_27:
[----:B------:R-:W-:-:S07]  /*11c0*/  IADD3 R16, PT, PT, R16, 0x4, RZ ;  /* 0x0000000410107810 */ /* 0x000fce0007ffe0ff */
.L_x_23:
[----:B------:R-:W-:-:S09]  /*11d0*/  UISETP.NE.AND UP0, UPT, UR41, URZ, UPT ;  /* 0x000000ff2900728c */ /* 0x000fd2000bf05270 */
[----:B------:R-:W-:Y:S05]  /*11e0*/  BRA.U !UP0, `(.L_x_11) ;  /* 0x0000000108bc7547 */ /* 0x000fea000b800000 */
[----:B------:R-:W-:-:S09]  /*11f0*/  UISETP.NE.AND UP0, UPT, UR41, 0x1, UPT ;  /* 0x000000012900788c */ /* 0x000fd2000bf05270 */
[----:B------:R-:W-:Y:S05]  /*1200*/  BRA.U !UP0, `(.L_x_28) ;  /* 0x00000001086c7547 */ /* 0x000fea000b800000 */
[----:B------:R-:W0:Y:S01]  /*1210*/  S2UR UR5, SR_CgaCtaId ;  /* 0x00000000000579c3 */ /* 0x000e220000008800 */
[----:B------:R-:W-:Y:S01]  /*1220*/  UMOV UR4, 0x400 ;  /* 0x0000040000047882 */ /* 0x000fe20000000000 */
[----:B------:R-:W-:Y:S01]  /*1230*/  MOV R2, 0x0 ;  /* 0x0000000000027802 */ /* 0x000fe20000000f00 */
[----:B------:R-:W-:Y:S01]  /*1240*/  IMAD.MOV.U32 R7, RZ, RZ, R19 ;  /* 0x000000ffff077224 */ /* 0x000fe200078e0013 */
[----:B------:R-:W-:-:S04]  /*1250*/  MOV R6, R22 ;  /* 0x0000001600067202 */ /* 0x000fc80000000f00 */
[----:B------:R-:W1:Y:S01]  /*1260*/  LDC.64 R2, c[0x4][R2] ;  /* 0x0100000002027b82 */ /* 0x000e620000000a00 */
[----:B0-----:R-:W-:-:S06]  /*1270*/  ULEA UR4, UR5, UR4, 0x18 ;  /* 0x0000000405047291 */ /* 0x001fcc000f8ec0ff */
[----:B------:R-:W-:-:S05]  /*1280*/  LEA R17, R16, UR4, 0x2 ;  /* 0x0000000410117c11 */ /* 0x000fca000f8e10ff */
[----:B------:R-:W0:Y:S01]  /*1290*/  LDS R0, [R17] ;  /* 0x0000000011007984 */ /* 0x000e220000000800 */
[----:B------:R-:W2:Y:S02]  /*12a0*/  LDCU.64 UR4, c[0x4][0x10] ;  /* 0x01000200ff0477ac */ /* 0x000ea40008000a00 */
[----:B--2---:R-:W-:Y:S02]  /*12b0*/  IMAD.U32 R4, RZ, RZ, UR4 ;  /* 0x00000004ff047e24 */ /* 0x004fe4000f8e00ff */
[----:B------:R-:W-:Y:S01]  /*12c0*/  IMAD.U32 R5, RZ, RZ, UR5 ;  /* 0x00000005ff057e24 */ /* 0x000fe2000f8e00ff */
[----:B01----:R0:W-:Y:S06]  /*12d0*/  STL [R1], R0 ;  /* 0x0000000001007387 */ /* 0x0031ec0000100800 */
[----:B------:R-:W-:-:S07]  /*12e0*/  LEPC R20, `(.L_x_29) ;  /* 0x000000001014794e */ /* 0x000fce0000000000 */
[----:B0-----:R-:W-:Y:S05]  /*12f0*/  CALL.ABS.NOINC R2 ;  /* 0x0000000002007343 */ /* 0x001fea0003c00000 */
.L_x_29:
[----:B------:R-:W0:Y:S01]  /*1300*/  LDS R0, [R17+0x4] ;  /* 0x0000040011007984 */ /* 0x000e220000000800 */
[----:B------:R-:W-:Y:S01]  /*1310*/  MOV R2, 0x0 ;  /* 0x0000000000027802 */ /* 0x000fe20000000f00 */
[----:B------:R-:W1:Y:S01]  /*1320*/  LDCU.64 UR4, c[0x4][0x10] ;  /* 0x01000200ff0477ac */ /* 0x000e620008000a00 */
[----:B------:R-:W-:Y:S02]  /*1330*/  IMAD.MOV.U32 R6, RZ, RZ, R22 ;  /* 0x000000ffff067224 */ /* 0x000fe400078e0016 */
[----:B------:R-:W-:Y:S02]  /*1340*/  IMAD.MOV.U32 R7, RZ, RZ, R19 ;  /* 0x000000ffff077224 */ /* 0x000fe400078e0013 */
[----:B------:R-:W2:Y:S01]  /*1350*/  LDC.64 R2, c[0x4][R2] ;  /* 0x0100000002027b82 */ /* 0x000ea20000000a00 */
[----:B-1----:R-:W-:Y:S01]  /*1360*/  IMAD.U32 R4, RZ, RZ, UR4 ;  /* 0x00000004ff047e24 */ /* 0x002fe2000f8e00ff */
[----:B------:R-:W-:Y:S01]  /*1370*/  MOV R5, UR5 ;  /* 0x0000000500057c02 */ /* 0x000fe20008000f00 */
[----:B0-----:R0:W-:Y:S06]  /*1380*/  STL [R1], R0 ;  /* 0x0000000001007387 */ /* 0x0011ec0000100800 */
[----:B------:R-:W-:-:S07]  /*1390*/  LEPC R20, `(.L_x_30) ;  /* 0x000000001014794e */ /* 0x000fce0000000000 */
[----:B0-2---:R-:W-:Y:S05]  /*13a0*/  CALL.ABS.NOINC R2 ;  /* 0x0000000002007343 */ /* 0x005fea0003c00000 */
.L_x_30:
[----:B------:R-:W-:-:S07]  /*13b0*/  IADD3 R16, PT, PT, R16, 0x2, RZ ;  /* 0x0000000210107810 */ /* 0x000fce0007ffe0ff */
.L_x_28:
[----:B------:R-:W0:Y:S02]  /*13c0*/  LDCU UR4, c[0x0][0x390] ;  /* 0x00007200ff0477ac */ /* 0x000e240008000800 */
[----:B0-----:R-:W-:-:S09]  /*13d0*/  ULOP3.LUT UP0, URZ, UR4, 0x1, URZ, 0xc0, !UPT ;  /* 0x0000000104ff7892 */ /* 0x001fd2000f80c0ff */
[----:B------:R-:W-:Y:S05]  /*13e0*/  BRA.U !UP0, `(.L_x_11) ;  /* 0x00000001083c7547 */ /* 0x000fea000b800000 */
[----:B------:R-:W0:Y:S01]  /*13f0*/  S2UR UR5, SR_CgaCtaId ;  /* 0x00000000000579c3 */ /* 0x000e220000008800 */
[----:B------:R-:W-:Y:S01]  /*1400*/  UMOV UR4, 0x400 ;  /* 0x0000040000047882 */ /* 0x000fe20000000000 */
[----:B------:R-:W-:Y:S01]  /*1410*/  MOV R0, 0x0 ;  /* 0x0000000000007802 */ /* 0x000fe20000000f00 */
[----:B------:R-:W-:Y:S01]  /*1420*/  IMAD.MOV.U32 R7, RZ, RZ, R19 ;  /* 0x000000ffff077224 */ /* 0x000fe200078e0013 */
[----:B------:R-:W-:-:S04]  /*1430*/  MOV R6, R22 ;  /* 0x0000001600067202 */ /* 0x000fc80000000f00 */
[----:B------:R1:W2:Y:S01]  /*1440*/  LDC.64 R2, c[0x4][R0] ;  /* 0x0100000000027b82 */ /* 0x0002a20000000a00 */
[----:B0-----:R-:W-:-:S06]  /*1450*/  ULEA UR4, UR5, UR4, 0x18 ;  /* 0x0000000405047291 */ /* 0x001fcc000f8ec0ff */
[----:B------:R-:W-:-:S05]  /*1460*/  LEA R16, R16, UR4, 0x2 ;  /* 0x0000000410107c11 */ /* 0x000fca000f8e10ff */
[----:B------:R-:W0:Y:S01]  /*1470*/  LDCU.64 UR4, c[0x4][0x10] ;  /* 0x01000200ff0477ac */ /* 0x000e220008000a00 */
[----:B------:R-:W3:Y:S01]  /*1480*/  LDS R16, [R16] ;  /* 0x0000000010107984 */ /* 0x000ee20000000800 */
[----:B0-----:R-:W-:Y:S02]  /*1490*/  IMAD.U32 R4, RZ, RZ, UR4 ;  /* 0x00000004ff047e24 */ /* 0x001fe4000f8e00ff */
[----:B------:R-:W-:Y:S01]  /*14a0*/  IMAD.U32 R5, RZ, RZ, UR5 ;  /* 0x00000005ff057e24 */ /* 0x000fe2000f8e00ff */
[----:B--23--:R1:W-:Y:S06]  /*14b0*/  STL [R1], R16 ;  /* 0x0000001001007387 */ /* 0x00c3ec0000100800 */
[----:B------:R-:W-:-:S07]  /*14c0*/  LEPC R20, `(.L_x_11) ;  /* 0x000000001014794e */ /* 0x000fce0000000000 */
[----:B-1----:R-:W-:Y:S05]  /*14d0*/  CALL.ABS.NOINC R2 ;  /* 0x0000000002007343 */ /* 0x002fea0003c00000 */
.L_x_11:
[----:B------:R-:W-:Y:S01]  /*14e0*/  MOV R0, 0x0 ;  /* 0x0000000000007802 */ /* 0x000fe20000000f00 */
[----:B------:R-:W0:Y:S01]  /*14f0*/  LDCU.64 UR4, c[0x4][0x18] ;  /* 0x01000300ff0477ac */ /* 0x000e220008000a00 */
[----:B------:R-:W-:Y:S02]  /*1500*/  CS2R R6, SRZ ;  /* 0x0000000000067805 */ /* 0x000fe4000001ff00 */
[----:B------:R1:W2:Y:S01]  /*1510*/  LDC.64 R2, c[0x4][R0] ;  /* 0x0100000000027b82 */ /* 0x0002a20000000a00 */
[----:B0-----:R-:W-:Y:S01]  /*1520*/  IMAD.U32 R4, RZ, RZ, UR4 ;  /* 0x00000004ff047e24 */ /* 0x001fe2000f8e00ff */
[----:B-1----:R-:W-:-:S07]  /*1530*/  MOV R5, UR5 ;  /* 0x0000000500057c02 */ /* 0x002fce0008000f00 */
[----:B------:R-:W-:-:S07]  /*1540*/  LEPC R20, `(.L_x_9) ;  /* 0x000000001014794e */ /* 0x000fce0000000000 */
[----:B--2---:R-:W-:Y:S05]  /*1550*/  CALL.ABS.NOINC R2 ;  /* 0x0000000002007343 */ /* 0x004fea0003c00000 */
.L_x_9:
[----:B------:R-:W-:Y:S05]  /*1560*/  WARPSYNC.ALL ;  /* 0x0000000000007948 */ /* 0x000fea0003800000 */
[----:B------:R-:W-:Y:S01]  /*1570*/  BAR.SYNC.DEFER_BLOCKING 0x0 ;  /* 0x0000000000007b1d */ /* 0x000fe20000010000 */
[----:B------:R-:W-:Y:S01]  /*1580*/  ISETP.GE.U32.AND P0, PT, R23, UR39, PT ;  /* 0x0000002717007c0c */ /* 0x000fe2000bf06070 */
[----:B-1----:R-:W-:-:S12]  /*1590*/  IMAD.MOV.U32 R0, RZ, RZ, R23 ;  /* 0x000000ffff007224 */ /* 0x002fd800078e0017 */
[----:B------:R-:W-:Y:S05]  /*15a0*/  @!P0 BRA `(.L_x_31) ;  /* 0xfffffff000208947 */ /* 0x000fea000383ffff */
.L_x_6:
[----:B-123--:R-:W1:Y:S02]  /*15b0*/  S2R R0, SR_TID.X ;  /* 0x0000000000007919 */ /* 0x00ee640000002100 */
[----:B-1----:R-:W-:-:S13]  /*15c0*/  ISETP.NE.AND P0, PT, R0, RZ, PT ;  /* 0x000000ff0000720c */ /* 0x002fda0003f05270 */
[----:B------:R-:W-:Y:S05]  /*15d0*/  @P0 EXIT ;  /* 0x000000000000094d */ /* 0x000fea0003800000 */
[----:B------:R-:W1:Y:S01]  /*15e0*/  S2UR UR5, SR_CgaCtaId ;  /* 0x00000000000579c3 */ /* 0x000e620000008800 */
[----:B------:R-:W-:-:S07]  /*15f0*/  UMOV UR4, 0x400 ;  /* 0x0000040000047882 */ /* 0x000fce0000000000 */
[----:B------:R-:W2:Y:S01]  /*1600*/  LDC.64 R2, c[0x0][0x380] ;  /* 0x0000e000ff027b82 */ /* 0x000ea20000000a00 */
[----:B-1----:R-:W-:Y:S01]  /*1610*/  ULEA UR4, UR5, UR4, 0x18 ;  /* 0x0000000405047291 */ /* 0x002fe2000f8ec0ff */
[----:B--2---:R-:W-:-:S08]  /*1620*/  IMAD.WIDE.U32 R24, R24, 0x4, R2 ;  /* 0x0000000418187825 */ /* 0x004fd000078e0002 */
[----:B------:R-:W1:Y:S04]  /*1630*/  LDS R5, [UR4] ;  /* 0x00000004ff057984 */ /* 0x000e680008000800 */
[----:B-1----:R-:W-:Y:S01]  /*1640*/  STG.E desc[UR36][R24.64], R5 ;  /* 0x0000000518007986 */ /* 0x002fe2000c101924 */
[----:B------:R-:W-:Y:S05]  /*1650*/  EXIT ;  /* 0x000000000000794d */ /* 0x000fea0003800000 */
.L_x_32:
[----:B------:R-:W-:-:S00]  /*1660*/  BRA `(.L_x_32) ;  /* 0xfffffffc00fc7947 */ /* 0x000fc0000383ffff */
[----:B------:R-:W-:-:S00]  /*1670*/  NOP ;  /* 0x0000000000007918 */ /* 0x000fc00000000000 */
        /* <DEDUP_REMOVED lines=8> */
.L_x_33:


//--------------------- .nv.global.init           --------------------------
	.section	.nv.global.init,"aw",@progbits
.nv.global.init:
	.type		$str$2,@object
	.size		$str$2,($str$1 - $str$2)
$str$2:
        /*0000*/ 	.byte	0x0a, 0x00
	.type		$str$1,@object
	.size		$str$1,($str - $str$1)
$str$1:
        /*0002*/ 	.byte	0x25, 0x64, 0x20, 0x00
	.type		$str,@object
	.size		$str,(.L_0 - $str)
$str:
        /*0006*/ 	.byte	0x6d, 0x69, 0x6e, 0x74, 0x69, 0x6c, 0x65, 0x3a, 0x0a, 0x00
.L_0:


//--------------------- .nv.shared._Z10min_kernelPiPS_i --------------------------
	.section	.nv.shared._Z10min_kernelPiPS_i,"aw",@nobits
	.sectionflags	@""
	.align	4
.nv.shared._Z10min_kernelPiPS_i:
	.zero		1040


//--------------------- .nv.shared.reserved.0     --------------------------
	.section	.nv.shared.reserved.0,"aw",@nobits
	.weak		__nv_reservedSMEM_offset_0_alias
	.size		__nv_reservedSMEM_offset_0_alias, 0, 64
	.other		__nv_reservedSMEM_offset_0_alias,@"STO_CUDA_RESERVED_SHARED STV_DEFAULT"
__nv_reservedSMEM_offset_0_alias:
	.zero		0
	.zero		64


//--------------------- .nv.constant0._Z10min_kernelPiPS_i --------------------------
	.section	.nv.constant0._Z10min_kernelPiPS_i,"a",@progbits
	.sectionflags	@""
	.align	4
.nv.constant0._Z10min_kernelPiPS_i:
	.zero		916


//--------------------- SYMBOLS --------------------------

	.type		.nv.reservedSmem.offset0,@object
	.size		.nv.reservedSmem.offset0,0x4
	.type		.nv.reservedSmem.cap,@object
	.size		.nv.reservedSmem.cap,0x4
	.type		vprintf,@function
